	.headerflags	@"EF_CUDA_TEXMODE_UNIFIED EF_CUDA_64BIT_ADDRESS EF_CUDA_ACCELERATORS EF_CUDA_SM90 EF_CUDA_VIRTUAL_SM(EF_CUDA_SM90)"
	.elftype	@"ET_EXEC"


//--------------------- .nv.info                  --------------------------
	.section	.nv.info,"",@"SHT_CUDA_INFO"
	.align	4


	//----- nvinfo : EIATTR_REGCOUNT
	.align		4
        /*0000*/ 	.byte	0x04, 0x2f
        /*0002*/ 	.short	(.L_1 - .L_0)
	.align		4
.L_0:
        /*0004*/ 	.word	index@(triton_poi_fused_convolution_69)
        /*0008*/ 	.word	0x0000000a


	//----- nvinfo : EIATTR_MIN_STACK_SIZE
	.align		4
.L_1:
        /*000c*/ 	.byte	0x04, 0x12
        /*000e*/ 	.short	(.L_3 - .L_2)
	.align		4
.L_2:
        /*0010*/ 	.word	index@(triton_poi_fused_convolution_69)
        /*0014*/ 	.word	0x00000000


	//----- nvinfo : EIATTR_FRAME_SIZE
	.align		4
.L_3:
        /*0018*/ 	.byte	0x04, 0x11
        /*001a*/ 	.short	(.L_5 - .L_4)
	.align		4
.L_4:
        /*001c*/ 	.word	index@(triton_poi_fused_convolution_69)
        /*0020*/ 	.word	0x00000000


	//----- nvinfo : EIATTR_MIN_STACK_SIZE
	.align		4
.L_5:
        /*0024*/ 	.byte	0x04, 0x12
        /*0026*/ 	.short	(.L_7 - .L_6)
	.align		4
.L_6:
        /*0028*/ 	.word	index@(triton_poi_fused_convolution_69)
        /*002c*/ 	.word	0x00000000
.L_7:


//--------------------- .nv.info.triton_poi_fused_convolution_69 --------------------------
	.section	.nv.info.triton_poi_fused_convolution_69,"",@"SHT_CUDA_INFO"
	.sectionflags	@""
	.align	4


	//----- nvinfo : EIATTR_CUDA_API_VERSION
	.align		4
        /*0000*/ 	.byte	0x04, 0x37
        /*0002*/ 	.short	(.L_9 - .L_8)
.L_8:
        /*0004*/ 	.word	0x0000007c


	//----- nvinfo : EIATTR_KPARAM_INFO
	.align		4
.L_9:
        /*0008*/ 	.byte	0x04, 0x17
        /*000a*/ 	.short	(.L_11 - .L_10)
.L_10:
        /*000c*/ 	.word	0x00000000
        /*0010*/ 	.short	0x0002
        /*0012*/ 	.short	0x0010
        /*0014*/ 	.byte	0x00, 0xf0, 0x11, 0x00


	//----- nvinfo : EIATTR_KPARAM_INFO
	.align		4
.L_11:
        /*0018*/ 	.byte	0x04, 0x17
        /*001a*/ 	.short	(.L_13 - .L_12)
.L_12:
        /*001c*/ 	.word	0x00000000
        /*0020*/ 	.short	0x0001
        /*0022*/ 	.short	0x0008
        /*0024*/ 	.byte	0x00, 0xf4, 0x21, 0x00


	//----- nvinfo : EIATTR_KPARAM_INFO
	.align		4
.L_13:
        /*0028*/ 	.byte	0x04, 0x17
        /*002a*/ 	.short	(.L_15 - .L_14)
.L_14:
        /*002c*/ 	.word	0x00000000
        /*0030*/ 	.short	0x0000
        /*0032*/ 	.short	0x0000
        /*0034*/ 	.byte	0x00, 0xf4, 0x21, 0x00


	//----- nvinfo : EIATTR_SPARSE_MMA_MASK
	.align		4
.L_15:
        /*0038*/ 	.byte	0x03, 0x50
        /*003a*/ 	.short	0x0000


	//----- nvinfo : EIATTR_MAXREG_COUNT
	.align		4
        /*003c*/ 	.byte	0x03, 0x1b
        /*003e*/ 	.short	0x00ff


	//----- nvinfo : EIATTR_EXIT_INSTR_OFFSETS
	.align		4
        /*0040*/ 	.byte	0x04, 0x1c
        /*0042*/ 	.short	(.L_17 - .L_16)


	//   ....[0]....
.L_16:
        /*0044*/ 	.word	0x00000100


	//   ....[1]....
        /*0048*/ 	.word	0x00000120


	//----- nvinfo : EIATTR_REQNTID
	.align		4
.L_17:
        /*004c*/ 	.byte	0x04, 0x10
        /*004e*/ 	.short	(.L_19 - .L_18)
.L_18:
        /*0050*/ 	.word	0x00000080
        /*0054*/ 	.word	0x00000001
        /*0058*/ 	.word	0x00000001


	//----- nvinfo : EIATTR_CBANK_PARAM_SIZE
	.align		4
.L_19:
        /*005c*/ 	.byte	0x03, 0x19
        /*005e*/ 	.short	0x0014


	//----- nvinfo : EIATTR_PARAM_CBANK
	.align		4
        /*0060*/ 	.byte	0x04, 0x0a
        /*0062*/ 	.short	(.L_21 - .L_20)
	.align		4
.L_20:
        /*0064*/ 	.word	index@(.nv.constant0.triton_poi_fused_convolution_69)
        /*0068*/ 	.short	0x0210
        /*006a*/ 	.short	0x0014


	//----- nvinfo : EIATTR_SW_WAR
	.align		4
.L_21:
        /*006c*/ 	.byte	0x04, 0x36
        /*006e*/ 	.short	(.L_23 - .L_22)
.L_22:
        /*0070*/ 	.word	0x00000008
.L_23:


//--------------------- .nv.callgraph             --------------------------
	.section	.nv.callgraph,"",@"SHT_CUDA_CALLGRAPH"
	.align	4
	.sectionentsize	8
	.align		4
        /*0000*/ 	.word	0x00000000
	.align		4
        /*0004*/ 	.word	0xffffffff
	.align		4
        /*0008*/ 	.word	0x00000000
	.align		4
        /*000c*/ 	.word	0xfffffffe
	.align		4
        /*0010*/ 	.word	0x00000000
	.align		4
        /*0014*/ 	.word	0xfffffffd
	.align		4
        /*0018*/ 	.word	0x00000000
	.align		4
        /*001c*/ 	.word	0xfffffffc


//--------------------- .text.triton_poi_fused_convolution_69 --------------------------
	.section	.text.triton_poi_fused_convolution_69,"ax",@progbits
	.align	128
        .global         triton_poi_fused_convolution_69
        .type           triton_poi_fused_convolution_69,@function
        .size           triton_poi_fused_convolution_69,(.L_x_1 - triton_poi_fused_convolution_69)
        .other          triton_poi_fused_convolution_69,@"STO_CUDA_ENTRY STV_DEFAULT"
triton_poi_fused_convolution_69:
.text.triton_poi_fused_convolution_69:
[----:B------:R-:W0:Y:S02]  /*0000*/  LDC R1, c[0x0][0x28] ;  /* 0x00000a00ff017b82 */ /* 0x000e240000000800 */
[----:B------:R-:W1:Y:S01]  /*0010*/  S2R R0, SR_TID.X ;  /* 0x0000000000007919 */ /* 0x000e620000002100 */
[----:B------:R-:W2:Y:S01]  /*0020*/  LDC.64 R2, c[0x0][0x210] ;  /* 0x00008400ff027b82 */ /* 0x000ea20000000a00 */
[----:B------:R-:W-:Y:S01]  /*0030*/  ULDC.64 UR4, c[0x0][0x208] ;  /* 0x0000820000047ab9 */ /* 0x000fe20000000a00 */
[----:B------:R-:W3:Y:S06]  /*0040*/  S2R R7, SR_CTAID.X ;  /* 0x0000000000077919 */ /* 0x000eec0000002500 */
[----:B------:R-:W4:Y:S01]  /*0050*/  LDC.64 R4, c[0x0][0x218] ;  /* 0x00008600ff047b82 */ /* 0x000f220000000a00 */
[----:B-1----:R-:W-:Y:S01]  /*0060*/  SHF.L.U32 R0, R0, 0x1, RZ ;  /* 0x0000000100007819 */ /* 0x002fe200000006ff */
[----:B----4-:R-:W4:Y:S03]  /*0070*/  LDG.E R4, desc[UR4][R4.64] ;  /* 0x0000000404047981 */ /* 0x010f26000c1e1900 */
[----:B------:R-:W-:-:S04]  /*0080*/  LOP3.LUT R0, R0, 0xfe, RZ, 0xc0, !PT ;  /* 0x000000fe00007812 */ /* 0x000fc800078ec0ff */
[----:B---3--:R-:W-:-:S04]  /*0090*/  LEA R7, R7, R0, 0x8 ;  /* 0x0000000007077211 */ /* 0x008fc800078e40ff */
[C---:B------:R-:W-:Y:S01]  /*00a0*/  ISETP.GE.AND P0, PT, R7.reuse, 0x90, PT ;  /* 0x000000900700780c */ /* 0x040fe20003f06270 */
[----:B--2---:R-:W-:Y:S01]  /*00b0*/  IMAD.WIDE R2, R7, 0x4, R2 ;  /* 0x0000000407027825 */ /* 0x004fe200078e0202 */
[----:B------:R-:W-:-:S11]  /*00c0*/  CS2R R6, SRZ ;  /* 0x0000000000067805 */ /* 0x000fd6000001ff00 */
[----:B------:R-:W4:Y:S02]  /*00d0*/  @!P0 LDG.E.64 R6, desc[UR4][R2.64] ;  /* 0x0000000402068981 */ /* 0x000f24000c1e1b00 */
[C---:B----4-:R-:W-:Y:S01]  /*00e0*/  FADD R6, R4.reuse, R6 ;  /* 0x0000000604067221 */ /* 0x050fe20000000000 */
[----:B------:R-:W-:Y:S01]  /*00f0*/  FADD R7, R4, R7 ;  /* 0x0000000704077221 */ /* 0x000fe20000000000 */
[----:B------:R-:W-:Y:S06]  /*0100*/  @P0 EXIT ;  /* 0x000000000000094d */ /* 0x000fec0003800000 */
[----:B------:R-:W-:Y:S01]  /*0110*/  STG.E.64 desc[UR4][R2.64], R6 ;  /* 0x0000000602007986 */ /* 0x000fe2000c101b04 */
[----:B------:R-:W-:Y:S05]  /*0120*/  EXIT ;  /* 0x000000000000794d */ /* 0x000fea0003800000 */
.L_x_0:
[----:B------:R-:W-:-:S00]  /*0130*/  BRA `(.L_x_0) ;  /* 0xfffffffc00fc7947 */ /* 0x000fc0000383ffff */
[----:B------:R-:W-:-:S00]  /*0140*/  NOP ;  /* 0x0000000000007918 */ /* 0x000fc00000000000 */
        /* <DEDUP_REMOVED lines=11> */
.L_x_1:


//--------------------- .nv.constant0.triton_poi_fused_convolution_69 --------------------------
	.section	.nv.constant0.triton_poi_fused_convolution_69,"a",@progbits
	.sectionflags	@""
	.align	4
.nv.constant0.triton_poi_fused_convolution_69:
	.zero		548
